//
// Generated by NVIDIA NVVM Compiler
//
// Compiler Build ID: CL-36424714
// Cuda compilation tools, release 13.0, V13.0.88
// Based on NVVM 20.0.0
//

.version 9.0
.target sm_100
.address_size 64

	// .globl	_Z10matrix_addPKfS0_Pfi

.visible .entry _Z10matrix_addPKfS0_Pfi(
	.param .u64 .ptr .align 1 _Z10matrix_addPKfS0_Pfi_param_0,
	.param .u64 .ptr .align 1 _Z10matrix_addPKfS0_Pfi_param_1,
	.param .u64 .ptr .align 1 _Z10matrix_addPKfS0_Pfi_param_2,
	.param .u32 _Z10matrix_addPKfS0_Pfi_param_3
)
{
	.reg .pred 	%p<2>;
	.reg .b32 	%r<7>;
	.reg .b32 	%f<4>;
	.reg .b64 	%rd<11>;

	ld.param.u64 	%rd1, [_Z10matrix_addPKfS0_Pfi_param_0];
	ld.param.u64 	%rd2, [_Z10matrix_addPKfS0_Pfi_param_1];
	ld.param.u64 	%rd3, [_Z10matrix_addPKfS0_Pfi_param_2];
	ld.param.u32 	%r2, [_Z10matrix_addPKfS0_Pfi_param_3];
	mov.u32 	%r3, %tid.x;
	mov.u32 	%r4, %ntid.x;
	mov.u32 	%r5, %ctaid.x;
	mad.lo.s32 	%r1, %r4, %r5, %r3;
	mul.lo.s32 	%r6, %r2, %r2;
	setp.ge.s32 	%p1, %r1, %r6;
	@%p1 bra 	$L__BB0_2;
	cvta.to.global.u64 	%rd4, %rd1;
	cvta.to.global.u64 	%rd5, %rd2;
	cvta.to.global.u64 	%rd6, %rd3;
	mul.wide.s32 	%rd7, %r1, 4;
	add.s64 	%rd8, %rd4, %rd7;
	ld.global.f32 	%f1, [%rd8];
	add.s64 	%rd9, %rd5, %rd7;
	ld.global.f32 	%f2, [%rd9];
	add.f32 	%f3, %f1, %f2;
	add.s64 	%rd10, %rd6, %rd7;
	st.global.f32 	[%rd10], %f3;
$L__BB0_2:
	ret;

}


// ===== COMPILED SASS (sm_100) =====

	.target	sm_100

	.elftype	@"ET_EXEC"


//--------------------- .note.nv.tkinfo           --------------------------
	.section	.note.nv.tkinfo,"",@"SHT_NOTE"
	.sectionflags	@"SHF_NOTE_NV_TKINFO"
	.tkinfo
        /*0018*/ 	.word	0x00000002
        /*0030*/ 	.string	""
        /*0030*/ 	.string	"ptxas"
        /*0030*/ 	.string	"Cuda compilation tools, release 13.0, V13.0.88"
        /*0030*/ 	.string	"Build cuda_13.0.r13.0/compiler.36424714_0"
        /*0030*/ 	.string	"-arch sm_100 -m 64 "



//--------------------- .note.nv.cuinfo           --------------------------
	.section	.note.nv.cuinfo,"",@"SHT_NOTE"
	.sectionflags	@"SHF_NOTE_NV_CUINFO"
        /*0018*/ 	.short	0x0002
        /*001a*/ 	.short	0x0064
        /*001c*/ 	.short	0x0082
	.zero		2


//--------------------- .nv.info                  --------------------------
	.section	.nv.info,"",@"SHT_CUDA_INFO"
	.align	4


	//----- nvinfo : EIATTR_REGCOUNT
	.align		4
        /*0000*/ 	.byte	0x04, 0x2f
        /*0002*/ 	.short	(.L_1 - .L_0)
	.align		4
.L_0:
        /*0004*/ 	.word	index@(_Z10matrix_addPKfS0_Pfi)
        /*0008*/ 	.word	0x0000000c


	//----- nvinfo : EIATTR_FRAME_SIZE
	.align		4
.L_1:
        /*000c*/ 	.byte	0x04, 0x11
        /*000e*/ 	.short	(.L_3 - .L_2)
	.align		4
.L_2:
        /*0010*/ 	.word	index@(_Z10matrix_addPKfS0_Pfi)
        /*0014*/ 	.word	0x00000000


	//----- nvinfo : EIATTR_MIN_STACK_SIZE
	.align		4
.L_3:
        /*0018*/ 	.byte	0x04, 0x12
        /*001a*/ 	.short	(.L_5 - .L_4)
	.align		4
.L_4:
        /*001c*/ 	.word	index@(_Z10matrix_addPKfS0_Pfi)
        /*0020*/ 	.word	0x00000000
.L_5:


//--------------------- .nv.compat                --------------------------
	.section	.nv.compat,"",@"SHT_CUDA_COMPAT_INFO"
	.align	4
        /*0000*/ 	.byte	0x02, 0x09, 0x00, 0x00, 0x02, 0x02, 0x01, 0x00, 0x02, 0x05, 0x05, 0x00, 0x03, 0x07, 0x01, 0x01
        /*0010*/ 	.byte	0x02, 0x03, 0x00, 0x00, 0x02, 0x06, 0x01, 0x00, 0x04, 0x0b, 0x08, 0x00, 0x09, 0x00, 0x00, 0x00
        /*0020*/ 	.byte	0x00, 0x00, 0x00, 0x00


//--------------------- .nv.info._Z10matrix_addPKfS0_Pfi --------------------------
	.section	.nv.info._Z10matrix_addPKfS0_Pfi,"",@"SHT_CUDA_INFO"
	.sectionflags	@""
	.align	4


	//----- nvinfo : EIATTR_CUDA_API_VERSION
	.align		4
        /*0000*/ 	.byte	0x04, 0x37
        /*0002*/ 	.short	(.L_7 - .L_6)
.L_6:
        /*0004*/ 	.word	0x00000082


	//----- nvinfo : EIATTR_KPARAM_INFO
	.align		4
.L_7:
        /*0008*/ 	.byte	0x04, 0x17
        /*000a*/ 	.short	(.L_9 - .L_8)
.L_8:
        /*000c*/ 	.word	0x00000000
        /*0010*/ 	.short	0x0003
        /*0012*/ 	.short	0x0018
        /*0014*/ 	.byte	0x00, 0xf0, 0x11, 0x00


	//----- nvinfo : EIATTR_KPARAM_INFO
	.align		4
.L_9:
        /*0018*/ 	.byte	0x04, 0x17
        /*001a*/ 	.short	(.L_11 - .L_10)
.L_10:
        /*001c*/ 	.word	0x00000000
        /*0020*/ 	.short	0x0002
        /*0022*/ 	.short	0x0010
        /*0024*/ 	.byte	0x00, 0xf5, 0x21, 0x00


	//----- nvinfo : EIATTR_KPARAM_INFO
	.align		4
.L_11:
        /*0028*/ 	.byte	0x04, 0x17
        /*002a*/ 	.short	(.L_13 - .L_12)
.L_12:
        /*002c*/ 	.word	0x00000000
        /*0030*/ 	.short	0x0001
        /*0032*/ 	.short	0x0008
        /*0034*/ 	.byte	0x00, 0xf5, 0x21, 0x00


	//----- nvinfo : EIATTR_KPARAM_INFO
	.align		4
.L_13:
        /*0038*/ 	.byte	0x04, 0x17
        /*003a*/ 	.short	(.L_15 - .L_14)
.L_14:
        /*003c*/ 	.word	0x00000000
        /*0040*/ 	.short	0x0000
        /*0042*/ 	.short	0x0000
        /*0044*/ 	.byte	0x00, 0xf5, 0x21, 0x00


	//----- nvinfo : EIATTR_SPARSE_MMA_MASK
	.align		4
.L_15:
        /*0048*/ 	.byte	0x03, 0x50
        /*004a*/ 	.short	0x0000


	//----- nvinfo : EIATTR_MAXREG_COUNT
	.align		4
        /*004c*/ 	.byte	0x03, 0x1b
        /*004e*/ 	.short	0x00ff


	//----- nvinfo : EIATTR_MERCURY_ISA_VERSION
	.align		4
        /*0050*/ 	.byte	0x03, 0x5f
        /*0052*/ 	.short	0x0101


	//----- nvinfo : EIATTR_VRC_CTA_INIT_COUNT
	.align		4
        /*0054*/ 	.byte	0x02, 0x4a
	.zero		1
	.zero		1


	//----- nvinfo : EIATTR_EXIT_INSTR_OFFSETS
	.align		4
        /*0058*/ 	.byte	0x04, 0x1c
        /*005a*/ 	.short	(.L_17 - .L_16)


	//   ....[0]....
.L_16:
        /*005c*/ 	.word	0x00000080


	//   ....[1]....
        /*0060*/ 	.word	0x00000140


	//----- nvinfo : EIATTR_CBANK_PARAM_SIZE
	.align		4
.L_17:
        /*0064*/ 	.byte	0x03, 0x19
        /*0066*/ 	.short	0x001c


	//----- nvinfo : EIATTR_PARAM_CBANK
	.align		4
        /*0068*/ 	.byte	0x04, 0x0a
        /*006a*/ 	.short	(.L_19 - .L_18)
	.align		4
.L_18:
        /*006c*/ 	.word	index@(.nv.constant0._Z10matrix_addPKfS0_Pfi)
        /*0070*/ 	.short	0x0380
        /*0072*/ 	.short	0x001c


	//----- nvinfo : EIATTR_SW_WAR
	.align		4
.L_19:
        /*0074*/ 	.byte	0x04, 0x36
        /*0076*/ 	.short	(.L_21 - .L_20)
.L_20:
        /*0078*/ 	.word	0x00000008
.L_21:


//--------------------- .nv.callgraph             --------------------------
	.section	.nv.callgraph,"",@"SHT_CUDA_CALLGRAPH"
	.align	4
	.sectionentsize	8
	.align		4
        /*0000*/ 	.word	0x00000000
	.align		4
        /*0004*/ 	.word	0xffffffff
	.align		4
        /*0008*/ 	.word	0x00000000
	.align		4
        /*000c*/ 	.word	0xfffffffe
	.align		4
        /*0010*/ 	.word	0x00000000
	.align		4
        /*0014*/ 	.word	0xfffffffd
	.align		4
        /*0018*/ 	.word	0x00000000
	.align		4
        /*001c*/ 	.word	0xfffffffc


//--------------------- .text._Z10matrix_addPKfS0_Pfi --------------------------
	.section	.text._Z10matrix_addPKfS0_Pfi,"ax",@progbits
	.align	128
        .global         _Z10matrix_addPKfS0_Pfi
        .type           _Z10matrix_addPKfS0_Pfi,@function
        .size           _Z10matrix_addPKfS0_Pfi,(.L_x_1 - _Z10matrix_addPKfS0_Pfi)
        .other          _Z10matrix_addPKfS0_Pfi,@"STO_CUDA_ENTRY STV_DEFAULT"
_Z10matrix_addPKfS0_Pfi:
.text._Z10matrix_addPKfS0_Pfi:
[----:B------:R-:W-:Y:S01]  /*0000*/  LDC R1, c[0x0][0x37c] ;  /* 0x0000df00ff017b82 */ /* 0x000fe20000000800 */
[----:B------:R-:W0:Y:S01]  /*0010*/  S2R R9, SR_TID.X ;  /* 0x0000000000097919 */ /* 0x000e220000002100 */
[----:B------:R-:W1:Y:S01]  /*0020*/  LDCU UR4, c[0x0][0x398] ;  /* 0x00007300ff0477ac */ /* 0x000e620008000800 */
[----:B------:R-:W0:Y:S01]  /*0030*/  S2R R0, SR_CTAID.X ;  /* 0x0000000000007919 */ /* 0x000e220000002500 */
[----:B------:R-:W0:Y:S01]  /*0040*/  LDCU UR5, c[0x0][0x360] ;  /* 0x00006c00ff0577ac */ /* 0x000e220008000800 */
[----:B-1----:R-:W-:Y:S01]  /*0050*/  UIMAD UR4, UR4, UR4, URZ ;  /* 0x00000004040472a4 */ /* 0x002fe2000f8e02ff */
[----:B0-----:R-:W-:-:S05]  /*0060*/  IMAD R9, R0, UR5, R9 ;  /* 0x0000000500097c24 */ /* 0x001fca000f8e0209 */
[----:B------:R-:W-:-:S13]  /*0070*/  ISETP.GE.AND P0, PT, R9, UR4, PT ;  /* 0x0000000409007c0c */ /* 0x000fda000bf06270 */
[----:B------:R-:W-:Y:S05]  /*0080*/  @P0 EXIT ;  /* 0x000000000000094d */ /* 0x000fea0003800000 */
[----:B------:R-:W0:Y:S01]  /*0090*/  LDC.64 R2, c[0x0][0x380] ;  /* 0x0000e000ff027b82 */ /* 0x000e220000000a00 */
[----:B------:R-:W1:Y:S07]  /*00a0*/  LDCU.64 UR4, c[0x0][0x358] ;  /* 0x00006b00ff0477ac */ /* 0x000e6e0008000a00 */
[----:B------:R-:W2:Y:S08]  /*00b0*/  LDC.64 R4, c[0x0][0x388] ;  /* 0x0000e200ff047b82 */ /* 0x000eb00000000a00 */
[----:B------:R-:W3:Y:S01]  /*00c0*/  LDC.64 R6, c[0x0][0x390] ;  /* 0x0000e400ff067b82 */ /* 0x000ee20000000a00 */
[----:B0-----:R-:W-:-:S06]  /*00d0*/  IMAD.WIDE R2, R9, 0x4, R2 ;  /* 0x0000000409027825 */ /* 0x001fcc00078e0202 */
[----:B-1----:R-:W4:Y:S01]  /*00e0*/  LDG.E R2, desc[UR4][R2.64] ;  /* 0x0000000402027981 */ /* 0x002f22000c1e1900 */
[----:B--2---:R-:W-:-:S06]  /*00f0*/  IMAD.WIDE R4, R9, 0x4, R4 ;  /* 0x0000000409047825 */ /* 0x004fcc00078e0204 */
[----:B------:R-:W4:Y:S01]  /*0100*/  LDG.E R5, desc[UR4][R4.64] ;  /* 0x0000000404057981 */ /* 0x000f22000c1e1900 */
[----:B---3--:R-:W-:-:S04]  /*0110*/  IMAD.WIDE R6, R9, 0x4, R6 ;  /* 0x0000000409067825 */ /* 0x008fc800078e0206 */
[----:B----4-:R-:W-:-:S05]  /*0120*/  FADD R9, R2, R5 ;  /* 0x0000000502097221 */ /* 0x010fca0000000000 */
[----:B------:R-:W-:Y:S01]  /*0130*/  STG.E desc[UR4][R6.64], R9 ;  /* 0x0000000906007986 */ /* 0x000fe2000c101904 */
[----:B------:R-:W-:Y:S05]  /*0140*/  EXIT ;  /* 0x000000000000794d */ /* 0x000fea0003800000 */
.L_x_0:
[----:B------:R-:W-:-:S00]  /*0150*/  BRA `(.L_x_0) ;  /* 0xfffffffc00fc7947 */ /* 0x000fc0000383ffff */
[----:B------:R-:W-:-:S00]  /*0160*/  NOP ;  /* 0x0000000000007918 */ /* 0x000fc00000000000 */
        /* <DEDUP_REMOVED lines=9> */
.L_x_1:


//--------------------- .nv.shared.reserved.0     --------------------------
	.section	.nv.shared.reserved.0,"aw",@nobits
	.weak		__nv_reservedSMEM_offset_0_alias
	.size		__nv_reservedSMEM_offset_0_alias, 0, 64
	.other		__nv_reservedSMEM_offset_0_alias,@"STO_CUDA_RESERVED_SHARED STV_DEFAULT"
__nv_reservedSMEM_offset_0_alias:
	.zero		0
	.zero		64


//--------------------- .nv.constant0._Z10matrix_addPKfS0_Pfi --------------------------
	.section	.nv.constant0._Z10matrix_addPKfS0_Pfi,"a",@progbits
	.sectionflags	@""
	.align	4
.nv.constant0._Z10matrix_addPKfS0_Pfi:
	.zero		924


//--------------------- SYMBOLS --------------------------

	.type		.nv.reservedSmem.offset0,@object
	.size		.nv.reservedSmem.offset0,0x4
